//
// Generated by NVIDIA NVVM Compiler
//
// Compiler Build ID: CL-36424714
// Cuda compilation tools, release 13.0, V13.0.88
// Based on NVVM 20.0.0
//

.version 9.0
.target sm_100
.address_size 64

	// .globl	_Z17convolutionDevicev

.visible .entry _Z17convolutionDevicev()
{


	ret;

}


// ===== COMPILED SASS (sm_100) =====

	.target	sm_100

	.elftype	@"ET_EXEC"


//--------------------- .note.nv.tkinfo           --------------------------
	.section	.note.nv.tkinfo,"",@"SHT_NOTE"
	.sectionflags	@"SHF_NOTE_NV_TKINFO"
	.tkinfo
        /*0018*/ 	.word	0x00000002
        /*0030*/ 	.string	""
        /*0030*/ 	.string	"ptxas"
        /*0030*/ 	.string	"Cuda compilation tools, release 13.0, V13.0.88"
        /*0030*/ 	.string	"Build cuda_13.0.r13.0/compiler.36424714_0"
        /*0030*/ 	.string	"-arch sm_100 -m 64 "



//--------------------- .note.nv.cuinfo           --------------------------
	.section	.note.nv.cuinfo,"",@"SHT_NOTE"
	.sectionflags	@"SHF_NOTE_NV_CUINFO"
        /*0018*/ 	.short	0x0002
        /*001a*/ 	.short	0x0064
        /*001c*/ 	.short	0x0082
	.zero		2


//--------------------- .nv.info                  --------------------------
	.section	.nv.info,"",@"SHT_CUDA_INFO"
	.align	4


	//----- nvinfo : EIATTR_REGCOUNT
	.align		4
        /*0000*/ 	.byte	0x04, 0x2f
        /*0002*/ 	.short	(.L_1 - .L_0)
	.align		4
.L_0:
        /*0004*/ 	.word	index@(_Z17convolutionDevicev)
        /*0008*/ 	.word	0x00000004


	//----- nvinfo : EIATTR_FRAME_SIZE
	.align		4
.L_1:
        /*000c*/ 	.byte	0x04, 0x11
        /*000e*/ 	.short	(.L_3 - .L_2)
	.align		4
.L_2:
        /*0010*/ 	.word	index@(_Z17convolutionDevicev)
        /*0014*/ 	.word	0x00000000


	//----- nvinfo : EIATTR_MIN_STACK_SIZE
	.align		4
.L_3:
        /*0018*/ 	.byte	0x04, 0x12
        /*001a*/ 	.short	(.L_5 - .L_4)
	.align		4
.L_4:
        /*001c*/ 	.word	index@(_Z17convolutionDevicev)
        /*0020*/ 	.word	0x00000000
.L_5:


//--------------------- .nv.compat                --------------------------
	.section	.nv.compat,"",@"SHT_CUDA_COMPAT_INFO"
	.align	4
        /*0000*/ 	.byte	0x02, 0x09, 0x00, 0x00, 0x02, 0x02, 0x01, 0x00, 0x02, 0x05, 0x05, 0x00, 0x03, 0x07, 0x01, 0x01
        /*0010*/ 	.byte	0x02, 0x03, 0x00, 0x00, 0x02, 0x06, 0x01, 0x00, 0x04, 0x0b, 0x08, 0x00, 0x09, 0x00, 0x00, 0x00
        /*0020*/ 	.byte	0x00, 0x00, 0x00, 0x00


//--------------------- .nv.info._Z17convolutionDevicev --------------------------
	.section	.nv.info._Z17convolutionDevicev,"",@"SHT_CUDA_INFO"
	.sectionflags	@""
	.align	4


	//----- nvinfo : EIATTR_CUDA_API_VERSION
	.align		4
        /*0000*/ 	.byte	0x04, 0x37
        /*0002*/ 	.short	(.L_7 - .L_6)
.L_6:
        /*0004*/ 	.word	0x00000082


	//----- nvinfo : EIATTR_SPARSE_MMA_MASK
	.align		4
.L_7:
        /*0008*/ 	.byte	0x03, 0x50
        /*000a*/ 	.short	0x0000


	//----- nvinfo : EIATTR_MAXREG_COUNT
	.align		4
        /*000c*/ 	.byte	0x03, 0x1b
        /*000e*/ 	.short	0x00ff


	//----- nvinfo : EIATTR_MERCURY_ISA_VERSION
	.align		4
        /*0010*/ 	.byte	0x03, 0x5f
        /*0012*/ 	.short	0x0101


	//----- nvinfo : EIATTR_VRC_CTA_INIT_COUNT
	.align		4
        /*0014*/ 	.byte	0x02, 0x4a
	.zero		1
	.zero		1


	//----- nvinfo : EIATTR_EXIT_INSTR_OFFSETS
	.align		4
        /*0018*/ 	.byte	0x04, 0x1c
        /*001a*/ 	.short	(.L_9 - .L_8)


	//   ....[0]....
.L_8:
        /*001c*/ 	.word	0x00000010


	//----- nvinfo : EIATTR_SW_WAR
	.align		4
.L_9:
        /*0020*/ 	.byte	0x04, 0x36
        /*0022*/ 	.short	(.L_11 - .L_10)
.L_10:
        /*0024*/ 	.word	0x00000008
.L_11:


//--------------------- .nv.callgraph             --------------------------
	.section	.nv.callgraph,"",@"SHT_CUDA_CALLGRAPH"
	.align	4
	.sectionentsize	8
	.align		4
        /*0000*/ 	.word	0x00000000
	.align		4
        /*0004*/ 	.word	0xffffffff
	.align		4
        /*0008*/ 	.word	0x00000000
	.align		4
        /*000c*/ 	.word	0xfffffffe
	.align		4
        /*0010*/ 	.word	0x00000000
	.align		4
        /*0014*/ 	.word	0xfffffffd
	.align		4
        /*0018*/ 	.word	0x00000000
	.align		4
        /*001c*/ 	.word	0xfffffffc


//--------------------- .text._Z17convolutionDevicev --------------------------
	.section	.text._Z17convolutionDevicev,"ax",@progbits
	.align	128
        .global         _Z17convolutionDevicev
        .type           _Z17convolutionDevicev,@function
        .size           _Z17convolutionDevicev,(.L_x_1 - _Z17convolutionDevicev)
        .other          _Z17convolutionDevicev,@"STO_CUDA_ENTRY STV_DEFAULT"
_Z17convolutionDevicev:
.text._Z17convolutionDevicev:
[----:B------:R-:W-:Y:S01]  /*0000*/  LDC R1, c[0x0][0x37c] ;  /* 0x0000df00ff017b82 */ /* 0x000fe20000000800 */
[----:B------:R-:W-:Y:S05]  /*0010*/  EXIT ;  /* 0x000000000000794d */ /* 0x000fea0003800000 */
.L_x_0:
[----:B------:R-:W-:-:S00]  /*0020*/  BRA `(.L_x_0) ;  /* 0xfffffffc00fc7947 */ /* 0x000fc0000383ffff */
[----:B------:R-:W-:-:S00]  /*0030*/  NOP ;  /* 0x0000000000007918 */ /* 0x000fc00000000000 */
        /* <DEDUP_REMOVED lines=12> */
.L_x_1:


//--------------------- .nv.shared.reserved.0     --------------------------
	.section	.nv.shared.reserved.0,"aw",@nobits
	.weak		__nv_reservedSMEM_offset_0_alias
	.size		__nv_reservedSMEM_offset_0_alias, 0, 64
	.other		__nv_reservedSMEM_offset_0_alias,@"STO_CUDA_RESERVED_SHARED STV_DEFAULT"
__nv_reservedSMEM_offset_0_alias:
	.zero		0
	.zero		64


//--------------------- .nv.constant0._Z17convolutionDevicev --------------------------
	.section	.nv.constant0._Z17convolutionDevicev,"a",@progbits
	.sectionflags	@""
	.align	4
.nv.constant0._Z17convolutionDevicev:
	.zero		896


//--------------------- SYMBOLS --------------------------

	.type		.nv.reservedSmem.offset0,@object
	.size		.nv.reservedSmem.offset0,0x4
